//
// Generated by NVIDIA NVVM Compiler
//
// Compiler Build ID: CL-36424714
// Cuda compilation tools, release 13.0, V13.0.88
// Based on NVVM 20.0.0
//

.version 9.0
.target sm_100
.address_size 64

	// .globl	_Z6matmuliiPfS_iS_

.visible .entry _Z6matmuliiPfS_iS_(
	.param .u32 _Z6matmuliiPfS_iS__param_0,
	.param .u32 _Z6matmuliiPfS_iS__param_1,
	.param .u64 .ptr .align 1 _Z6matmuliiPfS_iS__param_2,
	.param .u64 .ptr .align 1 _Z6matmuliiPfS_iS__param_3,
	.param .u32 _Z6matmuliiPfS_iS__param_4,
	.param .u64 .ptr .align 1 _Z6matmuliiPfS_iS__param_5
)
{


	ret;

}


// ===== COMPILED SASS (sm_100) =====

	.target	sm_100

	.elftype	@"ET_EXEC"


//--------------------- .note.nv.tkinfo           --------------------------
	.section	.note.nv.tkinfo,"",@"SHT_NOTE"
	.sectionflags	@"SHF_NOTE_NV_TKINFO"
	.tkinfo
        /*0018*/ 	.word	0x00000002
        /*0030*/ 	.string	""
        /*0030*/ 	.string	"ptxas"
        /*0030*/ 	.string	"Cuda compilation tools, release 13.0, V13.0.88"
        /*0030*/ 	.string	"Build cuda_13.0.r13.0/compiler.36424714_0"
        /*0030*/ 	.string	"-arch sm_100 -m 64 "



//--------------------- .note.nv.cuinfo           --------------------------
	.section	.note.nv.cuinfo,"",@"SHT_NOTE"
	.sectionflags	@"SHF_NOTE_NV_CUINFO"
        /*0018*/ 	.short	0x0002
        /*001a*/ 	.short	0x0064
        /*001c*/ 	.short	0x0082
	.zero		2


//--------------------- .nv.info                  --------------------------
	.section	.nv.info,"",@"SHT_CUDA_INFO"
	.align	4


	//----- nvinfo : EIATTR_REGCOUNT
	.align		4
        /*0000*/ 	.byte	0x04, 0x2f
        /*0002*/ 	.short	(.L_1 - .L_0)
	.align		4
.L_0:
        /*0004*/ 	.word	index@(_Z6matmuliiPfS_iS_)
        /*0008*/ 	.word	0x00000004


	//----- nvinfo : EIATTR_FRAME_SIZE
	.align		4
.L_1:
        /*000c*/ 	.byte	0x04, 0x11
        /*000e*/ 	.short	(.L_3 - .L_2)
	.align		4
.L_2:
        /*0010*/ 	.word	index@(_Z6matmuliiPfS_iS_)
        /*0014*/ 	.word	0x00000000


	//----- nvinfo : EIATTR_MIN_STACK_SIZE
	.align		4
.L_3:
        /*0018*/ 	.byte	0x04, 0x12
        /*001a*/ 	.short	(.L_5 - .L_4)
	.align		4
.L_4:
        /*001c*/ 	.word	index@(_Z6matmuliiPfS_iS_)
        /*0020*/ 	.word	0x00000000
.L_5:


//--------------------- .nv.compat                --------------------------
	.section	.nv.compat,"",@"SHT_CUDA_COMPAT_INFO"
	.align	4
        /*0000*/ 	.byte	0x02, 0x09, 0x00, 0x00, 0x02, 0x02, 0x01, 0x00, 0x02, 0x05, 0x05, 0x00, 0x03, 0x07, 0x01, 0x01
        /*0010*/ 	.byte	0x02, 0x03, 0x00, 0x00, 0x02, 0x06, 0x01, 0x00, 0x04, 0x0b, 0x08, 0x00, 0x09, 0x00, 0x00, 0x00
        /*0020*/ 	.byte	0x00, 0x00, 0x00, 0x00


//--------------------- .nv.info._Z6matmuliiPfS_iS_ --------------------------
	.section	.nv.info._Z6matmuliiPfS_iS_,"",@"SHT_CUDA_INFO"
	.sectionflags	@""
	.align	4


	//----- nvinfo : EIATTR_CUDA_API_VERSION
	.align		4
        /*0000*/ 	.byte	0x04, 0x37
        /*0002*/ 	.short	(.L_7 - .L_6)
.L_6:
        /*0004*/ 	.word	0x00000082


	//----- nvinfo : EIATTR_KPARAM_INFO
	.align		4
.L_7:
        /*0008*/ 	.byte	0x04, 0x17
        /*000a*/ 	.short	(.L_9 - .L_8)
.L_8:
        /*000c*/ 	.word	0x00000000
        /*0010*/ 	.short	0x0005
        /*0012*/ 	.short	0x0020
        /*0014*/ 	.byte	0x00, 0xf5, 0x21, 0x00


	//----- nvinfo : EIATTR_KPARAM_INFO
	.align		4
.L_9:
        /*0018*/ 	.byte	0x04, 0x17
        /*001a*/ 	.short	(.L_11 - .L_10)
.L_10:
        /*001c*/ 	.word	0x00000000
        /*0020*/ 	.short	0x0004
        /*0022*/ 	.short	0x0018
        /*0024*/ 	.byte	0x00, 0xf0, 0x11, 0x00


	//----- nvinfo : EIATTR_KPARAM_INFO
	.align		4
.L_11:
        /*0028*/ 	.byte	0x04, 0x17
        /*002a*/ 	.short	(.L_13 - .L_12)
.L_12:
        /*002c*/ 	.word	0x00000000
        /*0030*/ 	.short	0x0003
        /*0032*/ 	.short	0x0010
        /*0034*/ 	.byte	0x00, 0xf5, 0x21, 0x00


	//----- nvinfo : EIATTR_KPARAM_INFO
	.align		4
.L_13:
        /*0038*/ 	.byte	0x04, 0x17
        /*003a*/ 	.short	(.L_15 - .L_14)
.L_14:
        /*003c*/ 	.word	0x00000000
        /*0040*/ 	.short	0x0002
        /*0042*/ 	.short	0x0008
        /*0044*/ 	.byte	0x00, 0xf5, 0x21, 0x00


	//----- nvinfo : EIATTR_KPARAM_INFO
	.align		4
.L_15:
        /*0048*/ 	.byte	0x04, 0x17
        /*004a*/ 	.short	(.L_17 - .L_16)
.L_16:
        /*004c*/ 	.word	0x00000000
        /*0050*/ 	.short	0x0001
        /*0052*/ 	.short	0x0004
        /*0054*/ 	.byte	0x00, 0xf0, 0x11, 0x00


	//----- nvinfo : EIATTR_KPARAM_INFO
	.align		4
.L_17:
        /*0058*/ 	.byte	0x04, 0x17
        /*005a*/ 	.short	(.L_19 - .L_18)
.L_18:
        /*005c*/ 	.word	0x00000000
        /*0060*/ 	.short	0x0000
        /*0062*/ 	.short	0x0000
        /*0064*/ 	.byte	0x00, 0xf0, 0x11, 0x00


	//----- nvinfo : EIATTR_SPARSE_MMA_MASK
	.align		4
.L_19:
        /*0068*/ 	.byte	0x03, 0x50
        /*006a*/ 	.short	0x0000


	//----- nvinfo : EIATTR_MAXREG_COUNT
	.align		4
        /*006c*/ 	.byte	0x03, 0x1b
        /*006e*/ 	.short	0x00ff


	//----- nvinfo : EIATTR_MERCURY_ISA_VERSION
	.align		4
        /*0070*/ 	.byte	0x03, 0x5f
        /*0072*/ 	.short	0x0101


	//----- nvinfo : EIATTR_VRC_CTA_INIT_COUNT
	.align		4
        /*0074*/ 	.byte	0x02, 0x4a
	.zero		1
	.zero		1


	//----- nvinfo : EIATTR_EXIT_INSTR_OFFSETS
	.align		4
        /*0078*/ 	.byte	0x04, 0x1c
        /*007a*/ 	.short	(.L_21 - .L_20)


	//   ....[0]....
.L_20:
        /*007c*/ 	.word	0x00000010


	//----- nvinfo : EIATTR_CBANK_PARAM_SIZE
	.align		4
.L_21:
        /*0080*/ 	.byte	0x03, 0x19
        /*0082*/ 	.short	0x0028


	//----- nvinfo : EIATTR_PARAM_CBANK
	.align		4
        /*0084*/ 	.byte	0x04, 0x0a
        /*0086*/ 	.short	(.L_23 - .L_22)
	.align		4
.L_22:
        /*0088*/ 	.word	index@(.nv.constant0._Z6matmuliiPfS_iS_)
        /*008c*/ 	.short	0x0380
        /*008e*/ 	.short	0x0028


	//----- nvinfo : EIATTR_SW_WAR
	.align		4
.L_23:
        /*0090*/ 	.byte	0x04, 0x36
        /*0092*/ 	.short	(.L_25 - .L_24)
.L_24:
        /*0094*/ 	.word	0x00000008
.L_25:


//--------------------- .nv.callgraph             --------------------------
	.section	.nv.callgraph,"",@"SHT_CUDA_CALLGRAPH"
	.align	4
	.sectionentsize	8
	.align		4
        /*0000*/ 	.word	0x00000000
	.align		4
        /*0004*/ 	.word	0xffffffff
	.align		4
        /*0008*/ 	.word	0x00000000
	.align		4
        /*000c*/ 	.word	0xfffffffe
	.align		4
        /*0010*/ 	.word	0x00000000
	.align		4
        /*0014*/ 	.word	0xfffffffd
	.align		4
        /*0018*/ 	.word	0x00000000
	.align		4
        /*001c*/ 	.word	0xfffffffc


//--------------------- .text._Z6matmuliiPfS_iS_  --------------------------
	.section	.text._Z6matmuliiPfS_iS_,"ax",@progbits
	.align	128
        .global         _Z6matmuliiPfS_iS_
        .type           _Z6matmuliiPfS_iS_,@function
        .size           _Z6matmuliiPfS_iS_,(.L_x_1 - _Z6matmuliiPfS_iS_)
        .other          _Z6matmuliiPfS_iS_,@"STO_CUDA_ENTRY STV_DEFAULT"
_Z6matmuliiPfS_iS_:
.text._Z6matmuliiPfS_iS_:
[----:B------:R-:W-:Y:S01]  /*0000*/  LDC R1, c[0x0][0x37c] ;  /* 0x0000df00ff017b82 */ /* 0x000fe20000000800 */
[----:B------:R-:W-:Y:S05]  /*0010*/  EXIT ;  /* 0x000000000000794d */ /* 0x000fea0003800000 */
.L_x_0:
[----:B------:R-:W-:-:S00]  /*0020*/  BRA `(.L_x_0) ;  /* 0xfffffffc00fc7947 */ /* 0x000fc0000383ffff */
[----:B------:R-:W-:-:S00]  /*0030*/  NOP ;  /* 0x0000000000007918 */ /* 0x000fc00000000000 */
        /* <DEDUP_REMOVED lines=12> */
.L_x_1:


//--------------------- .nv.shared.reserved.0     --------------------------
	.section	.nv.shared.reserved.0,"aw",@nobits
	.weak		__nv_reservedSMEM_offset_0_alias
	.size		__nv_reservedSMEM_offset_0_alias, 0, 64
	.other		__nv_reservedSMEM_offset_0_alias,@"STO_CUDA_RESERVED_SHARED STV_DEFAULT"
__nv_reservedSMEM_offset_0_alias:
	.zero		0
	.zero		64


//--------------------- .nv.constant0._Z6matmuliiPfS_iS_ --------------------------
	.section	.nv.constant0._Z6matmuliiPfS_iS_,"a",@progbits
	.sectionflags	@""
	.align	4
.nv.constant0._Z6matmuliiPfS_iS_:
	.zero		936


//--------------------- SYMBOLS --------------------------

	.type		.nv.reservedSmem.offset0,@object
	.size		.nv.reservedSmem.offset0,0x4
